	.headerflags	@"EF_CUDA_TEXMODE_UNIFIED EF_CUDA_64BIT_ADDRESS EF_CUDA_ACCELERATORS EF_CUDA_SM90 EF_CUDA_VIRTUAL_SM(EF_CUDA_SM90)"
	.elftype	@"ET_EXEC"


//--------------------- .nv.info                  --------------------------
	.section	.nv.info,"",@"SHT_CUDA_INFO"
	.align	4


	//----- nvinfo : EIATTR_REGCOUNT
	.align		4
        /*0000*/ 	.byte	0x04, 0x2f
        /*0002*/ 	.short	(.L_3 - .L_2)
	.align		4
.L_2:
        /*0004*/ 	.word	index@(triton_poi_fused__native_batch_norm_legit_no_training_add_leaky_relu_25)
        /*0008*/ 	.word	0x00000026


	//----- nvinfo : EIATTR_MIN_STACK_SIZE
	.align		4
.L_3:
        /*000c*/ 	.byte	0x04, 0x12
        /*000e*/ 	.short	(.L_5 - .L_4)
	.align		4
.L_4:
        /*0010*/ 	.word	index@(triton_poi_fused__native_batch_norm_legit_no_training_add_leaky_relu_25)
        /*0014*/ 	.word	0x00000000


	//----- nvinfo : EIATTR_FRAME_SIZE
	.align		4
.L_5:
        /*0018*/ 	.byte	0x04, 0x11
        /*001a*/ 	.short	(.L_7 - .L_6)
	.align		4
.L_6:
        /*001c*/ 	.word	index@(triton_poi_fused__native_batch_norm_legit_no_training_add_leaky_relu_25)
        /*0020*/ 	.word	0x00000000


	//----- nvinfo : EIATTR_MIN_STACK_SIZE
	.align		4
.L_7:
        /*0024*/ 	.byte	0x04, 0x12
        /*0026*/ 	.short	(.L_9 - .L_8)
	.align		4
.L_8:
        /*0028*/ 	.word	index@(triton_poi_fused__native_batch_norm_legit_no_training_add_leaky_relu_25)
        /*002c*/ 	.word	0x00000000
.L_9:


//--------------------- .nv.info.triton_poi_fused__native_batch_norm_legit_no_training_add_leaky_relu_25 --------------------------
	.section	.nv.info.triton_poi_fused__native_batch_norm_legit_no_training_add_leaky_relu_25,"",@"SHT_CUDA_INFO"
	.sectionflags	@""
	.align	4


	//----- nvinfo : EIATTR_CUDA_API_VERSION
	.align		4
        /*0000*/ 	.byte	0x04, 0x37
        /*0002*/ 	.short	(.L_11 - .L_10)
.L_10:
        /*0004*/ 	.word	0x0000007c


	//----- nvinfo : EIATTR_KPARAM_INFO
	.align		4
.L_11:
        /*0008*/ 	.byte	0x04, 0x17
        /*000a*/ 	.short	(.L_13 - .L_12)
.L_12:
        /*000c*/ 	.word	0x00000000
        /*0010*/ 	.short	0x0008
        /*0012*/ 	.short	0x003c
        /*0014*/ 	.byte	0x00, 0xf0, 0x11, 0x00


	//----- nvinfo : EIATTR_KPARAM_INFO
	.align		4
.L_13:
        /*0018*/ 	.byte	0x04, 0x17
        /*001a*/ 	.short	(.L_15 - .L_14)
.L_14:
        /*001c*/ 	.word	0x00000000
        /*0020*/ 	.short	0x0007
        /*0022*/ 	.short	0x0038
        /*0024*/ 	.byte	0x00, 0xf0, 0x11, 0x00


	//----- nvinfo : EIATTR_KPARAM_INFO
	.align		4
.L_15:
        /*0028*/ 	.byte	0x04, 0x17
        /*002a*/ 	.short	(.L_17 - .L_16)
.L_16:
        /*002c*/ 	.word	0x00000000
        /*0030*/ 	.short	0x0006
        /*0032*/ 	.short	0x0030
        /*0034*/ 	.byte	0x00, 0xf4, 0x21, 0x00


	//----- nvinfo : EIATTR_KPARAM_INFO
	.align		4
.L_17:
        /*0038*/ 	.byte	0x04, 0x17
        /*003a*/ 	.short	(.L_19 - .L_18)
.L_18:
        /*003c*/ 	.word	0x00000000
        /*0040*/ 	.short	0x0005
        /*0042*/ 	.short	0x0028
        /*0044*/ 	.byte	0x00, 0xf4, 0x21, 0x00


	//----- nvinfo : EIATTR_KPARAM_INFO
	.align		4
.L_19:
        /*0048*/ 	.byte	0x04, 0x17
        /*004a*/ 	.short	(.L_21 - .L_20)
.L_20:
        /*004c*/ 	.word	0x00000000
        /*0050*/ 	.short	0x0004
        /*0052*/ 	.short	0x0020
        /*0054*/ 	.byte	0x00, 0xf4, 0x21, 0x00


	//----- nvinfo : EIATTR_KPARAM_INFO
	.align		4
.L_21:
        /*0058*/ 	.byte	0x04, 0x17
        /*005a*/ 	.short	(.L_23 - .L_22)
.L_22:
        /*005c*/ 	.word	0x00000000
        /*0060*/ 	.short	0x0003
        /*0062*/ 	.short	0x0018
        /*0064*/ 	.byte	0x00, 0xf4, 0x21, 0x00


	//----- nvinfo : EIATTR_KPARAM_INFO
	.align		4
.L_23:
        /*0068*/ 	.byte	0x04, 0x17
        /*006a*/ 	.short	(.L_25 - .L_24)
.L_24:
        /*006c*/ 	.word	0x00000000
        /*0070*/ 	.short	0x0002
        /*0072*/ 	.short	0x0010
        /*0074*/ 	.byte	0x00, 0xf4, 0x21, 0x00


	//----- nvinfo : EIATTR_KPARAM_INFO
	.align		4
.L_25:
        /*0078*/ 	.byte	0x04, 0x17
        /*007a*/ 	.short	(.L_27 - .L_26)
.L_26:
        /*007c*/ 	.word	0x00000000
        /*0080*/ 	.short	0x0001
        /*0082*/ 	.short	0x0008
        /*0084*/ 	.byte	0x00, 0xf4, 0x21, 0x00


	//----- nvinfo : EIATTR_KPARAM_INFO
	.align		4
.L_27:
        /*0088*/ 	.byte	0x04, 0x17
        /*008a*/ 	.short	(.L_29 - .L_28)
.L_28:
        /*008c*/ 	.word	0x00000000
        /*0090*/ 	.short	0x0000
        /*0092*/ 	.short	0x0000
        /*0094*/ 	.byte	0x00, 0xf4, 0x21, 0x00


	//----- nvinfo : EIATTR_SPARSE_MMA_MASK
	.align		4
.L_29:
        /*0098*/ 	.byte	0x03, 0x50
        /*009a*/ 	.short	0x0000


	//----- nvinfo : EIATTR_MAXREG_COUNT
	.align		4
        /*009c*/ 	.byte	0x03, 0x1b
        /*009e*/ 	.short	0x00ff


	//----- nvinfo : EIATTR_EXIT_INSTR_OFFSETS
	.align		4
        /*00a0*/ 	.byte	0x04, 0x1c
        /*00a2*/ 	.short	(.L_31 - .L_30)


	//   ....[0]....
.L_30:
        /*00a4*/ 	.word	0x00000ca0


	//   ....[1]....
        /*00a8*/ 	.word	0x00000cf0


	//----- nvinfo : EIATTR_REQNTID
	.align		4
.L_31:
        /*00ac*/ 	.byte	0x04, 0x10
        /*00ae*/ 	.short	(.L_33 - .L_32)
.L_32:
        /*00b0*/ 	.word	0x00000080
        /*00b4*/ 	.word	0x00000001
        /*00b8*/ 	.word	0x00000001


	//----- nvinfo : EIATTR_CBANK_PARAM_SIZE
	.align		4
.L_33:
        /*00bc*/ 	.byte	0x03, 0x19
        /*00be*/ 	.short	0x0040


	//----- nvinfo : EIATTR_PARAM_CBANK
	.align		4
        /*00c0*/ 	.byte	0x04, 0x0a
        /*00c2*/ 	.short	(.L_35 - .L_34)
	.align		4
.L_34:
        /*00c4*/ 	.word	index@(.nv.constant0.triton_poi_fused__native_batch_norm_legit_no_training_add_leaky_relu_25)
        /*00c8*/ 	.short	0x0210
        /*00ca*/ 	.short	0x0040


	//----- nvinfo : EIATTR_SW_WAR
	.align		4
.L_35:
        /*00cc*/ 	.byte	0x04, 0x36
        /*00ce*/ 	.short	(.L_37 - .L_36)
.L_36:
        /*00d0*/ 	.word	0x00000008
.L_37:


//--------------------- .nv.callgraph             --------------------------
	.section	.nv.callgraph,"",@"SHT_CUDA_CALLGRAPH"
	.align	4
	.sectionentsize	8
	.align		4
        /*0000*/ 	.word	0x00000000
	.align		4
        /*0004*/ 	.word	0xffffffff
	.align		4
        /*0008*/ 	.word	0x00000000
	.align		4
        /*000c*/ 	.word	0xfffffffe
	.align		4
        /*0010*/ 	.word	0x00000000
	.align		4
        /*0014*/ 	.word	0xfffffffd
	.align		4
        /*0018*/ 	.word	0x00000000
	.align		4
        /*001c*/ 	.word	0xfffffffc


//--------------------- .nv.constant4             --------------------------
	.section	.nv.constant4,"a",@progbits
	.align	8
	.align		8
.nv.constant4:
        /*0000*/ 	.dword	_$_str
	.align		8
        /*0008*/ 	.dword	_$_str_$_2


//--------------------- .text.triton_poi_fused__native_batch_norm_legit_no_training_add_leaky_relu_25 --------------------------
	.section	.text.triton_poi_fused__native_batch_norm_legit_no_training_add_leaky_relu_25,"ax",@progbits
	.sectionflags	@"SHF_BARRIERS=1"
	.align	128
        .global         triton_poi_fused__native_batch_norm_legit_no_training_add_leaky_relu_25
        .type           triton_poi_fused__native_batch_norm_legit_no_training_add_leaky_relu_25,@function
        .size           triton_poi_fused__native_batch_norm_legit_no_training_add_leaky_relu_25,(.L_x_1 - triton_poi_fused__native_batch_norm_legit_no_training_add_leaky_relu_25)
        .other          triton_poi_fused__native_batch_norm_legit_no_training_add_leaky_relu_25,@"STO_CUDA_ENTRY STV_DEFAULT"
triton_poi_fused__native_batch_norm_legit_no_training_add_leaky_relu_25:
.text.triton_poi_fused__native_batch_norm_legit_no_training_add_leaky_relu_25:
[----:B------:R-:W0:Y:S02]  /*0000*/  LDC R1, c[0x0][0x28] ;  /* 0x00000a00ff017b82 */ /* 0x000e240000000800 */
[----:B------:R-:W1:Y:S01]  /*0010*/  S2R R0, SR_CTAID.X ;  /* 0x0000000000007919 */ /* 0x000e620000002500 */
[----:B------:R-:W2:Y:S01]  /*0020*/  LDC.64 R6, c[0x0][0x210] ;  /* 0x00008400ff067b82 */ /* 0x000ea20000000a00 */
[----:B------:R-:W-:Y:S02]  /*0030*/  CS2R R28, SRZ ;  /* 0x00000000001c7805 */ /* 0x000fe4000001ff00 */
[----:B------:R-:W-:Y:S01]  /*0040*/  CS2R R30, SRZ ;  /* 0x00000000001e7805 */ /* 0x000fe2000001ff00 */
[----:B------:R-:W3:Y:S01]  /*0050*/  S2R R4, SR_TID.X ;  /* 0x0000000000047919 */ /* 0x000ee20000002100 */
[----:B------:R-:W-:Y:S01]  /*0060*/  ULDC.64 UR6, c[0x0][0x208] ;  /* 0x0000820000067ab9 */ /* 0x000fe20000000a00 */
[----:B------:R-:W4:Y:S02]  /*0070*/  S2R R2, SR_CTAID.Y ;  /* 0x0000000000027919 */ /* 0x000f240000002600 */
[----:B------:R-:W5:Y:S01]  /*0080*/  LDC.64 R10, c[0x0][0x220] ;  /* 0x00008800ff0a7b82 */ /* 0x000f620000000a00 */
[----:B-1----:R-:W-:-:S02]  /*0090*/  IMAD.SHL.U32 R0, R0, 0x20, RZ ;  /* 0x0000002000007824 */ /* 0x002fc400078e00ff */
[----:B---3--:R-:W-:Y:S01]  /*00a0*/  IMAD.SHL.U32 R3, R4, 0x4, RZ ;  /* 0x0000000404037824 */ /* 0x008fe200078e00ff */
[----:B------:R-:W-:-:S04]  /*00b0*/  SHF.R.U32.HI R33, RZ, 0x3, R4 ;  /* 0x00000003ff217819 */ /* 0x000fc80000011604 */
[----:B------:R-:W1:Y:S01]  /*00c0*/  LDC.64 R4, c[0x0][0x218] ;  /* 0x00008600ff047b82 */ /* 0x000e620000000a00 */
[----:B----4-:R-:W-:Y:S01]  /*00d0*/  IMAD.SHL.U32 R2, R2, 0x20, RZ ;  /* 0x0000002002027824 */ /* 0x010fe200078e00ff */
[----:B------:R-:W-:Y:S02]  /*00e0*/  LOP3.LUT R8, R0, 0x1c, R3, 0xf8, !PT ;  /* 0x0000001c00087812 */ /* 0x000fe400078ef803 */
[----:B------:R-:W-:Y:S02]  /*00f0*/  SGXT.U32 R33, R33, 0x4 ;  /* 0x000000042121781a */ /* 0x000fe40000000000 */
[----:B------:R-:W-:Y:S02]  /*0100*/  ISETP.GE.AND P2, PT, R8, 0x200, PT ;  /* 0x000002000800780c */ /* 0x000fe40003f46270 */
[----:B------:R-:W-:Y:S02]  /*0110*/  LOP3.LUT R17, R2, R33, RZ, 0xfc, !PT ;  /* 0x0000002102117212 */ /* 0x000fe400078efcff */
[----:B------:R-:W-:-:S02]  /*0120*/  LOP3.LUT R9, R2, 0x10, R33, 0xfe, !PT ;  /* 0x0000001002097812 */ /* 0x000fc400078efe21 */
[C---:B------:R-:W-:Y:S01]  /*0130*/  ISETP.LT.AND P1, PT, R17.reuse, 0x40, !P2 ;  /* 0x000000401100780c */ /* 0x040fe20005721270 */
[----:B------:R-:W-:Y:S01]  /*0140*/  IMAD R17, R17, 0x200, R8 ;  /* 0x0000020011117824 */ /* 0x000fe200078e0208 */
[----:B------:R-:W-:-:S03]  /*0150*/  LEA R16, R9, R8, 0x9 ;  /* 0x0000000809107211 */ /* 0x000fc600078e48ff */
[----:B--2---:R-:W-:-:S04]  /*0160*/  IMAD.WIDE R14, R17, 0x4, R6 ;  /* 0x00000004110e7825 */ /* 0x004fc800078e0206 */
[----:B-----5:R-:W-:-:S04]  /*0170*/  IMAD.WIDE R10, R8, 0x4, R10 ;  /* 0x00000004080a7825 */ /* 0x020fc800078e020a */
[----:B------:R2:W3:Y:S01]  /*0180*/  @P1 LDG.E.EL.128 R28, desc[UR6][R14.64] ;  /* 0x000000060e1c1981 */ /* 0x0004e2000c2e1d00 */
[----:B-1----:R-:W-:Y:S01]  /*0190*/  IMAD.WIDE R12, R8, 0x4, R4 ;  /* 0x00000004080c7825 */ /* 0x002fe200078e0204 */
[----:B------:R-:W-:Y:S02]  /*01a0*/  CS2R R4, SRZ ;  /* 0x0000000000047805 */ /* 0x000fe4000001ff00 */
[----:B------:R-:W-:Y:S02]  /*01b0*/  ISETP.LT.AND P0, PT, R9, 0x40, !P2 ;  /* 0x000000400900780c */ /* 0x000fe40005701270 */
[----:B------:R-:W-:Y:S02]  /*01c0*/  CS2R R24, SRZ ;  /* 0x0000000000187805 */ /* 0x000fe4000001ff00 */
[----:B------:R-:W-:Y:S02]  /*01d0*/  CS2R R26, SRZ ;  /* 0x00000000001a7805 */ /* 0x000fe4000001ff00 */
[----:B------:R-:W-:-:S02]  /*01e0*/  CS2R R20, SRZ ;  /* 0x0000000000147805 */ /* 0x000fc4000001ff00 */
[----:B------:R-:W-:Y:S01]  /*01f0*/  CS2R R22, SRZ ;  /* 0x0000000000167805 */ /* 0x000fe2000001ff00 */
[----:B--2---:R-:W-:Y:S01]  /*0200*/  IMAD.WIDE R14, R16, 0x4, R6 ;  /* 0x00000004100e7825 */ /* 0x004fe200078e0206 */
[----:B------:R-:W-:Y:S01]  /*0210*/  CS2R R6, SRZ ;  /* 0x0000000000067805 */ /* 0x000fe2000001ff00 */
[----:B------:R1:W3:Y:S04]  /*0220*/  @!P2 LDG.E.EL.128 R24, desc[UR6][R12.64] ;  /* 0x000000060c18a981 */ /* 0x0002e8000c2e1d00 */
[----:B------:R-:W2:Y:S04]  /*0230*/  @P0 LDG.E.EL.128 R20, desc[UR6][R14.64] ;  /* 0x000000060e140981 */ /* 0x000ea8000c2e1d00 */
[----:B------:R-:W4:Y:S02]  /*0240*/  @!P2 LDG.E.EL.128 R4, desc[UR6][R10.64] ;  /* 0x000000060a04a981 */ /* 0x000f24000c2e1d00 */
[----:B----4-:R-:W-:Y:S01]  /*0250*/  FADD R18, R4, 9.9999997473787516356e-06 ;  /* 0x3727c5ac04127421 */ /* 0x010fe20000000000 */
[----:B------:R-:W-:-:S05]  /*0260*/  FADD R6, R6, 9.9999997473787516356e-06 ;  /* 0x3727c5ac06067421 */ /* 0x000fca0000000000 */
[----:B------:R-:W4:Y:S01]  /*0270*/  MUFU.SQRT R18, R18 ;  /* 0x0000001200127308 */ /* 0x000f220000002000 */
[----:B------:R-:W-:-:S07]  /*0280*/  FADD R5, R5, 9.9999997473787516356e-06 ;  /* 0x3727c5ac05057421 */ /* 0x000fce0000000000 */
[----:B------:R-:W5:Y:S01]  /*0290*/  MUFU.SQRT R6, R6 ;  /* 0x0000000600067308 */ /* 0x000f620000002000 */
[----:B------:R-:W-:Y:S01]  /*02a0*/  FADD R7, R7, 9.9999997473787516356e-06 ;  /* 0x3727c5ac07077421 */ /* 0x000fe20000000000 */
[----:B----4-:R-:W-:-:S06]  /*02b0*/  FSETP.GT.AND P5, PT, R18, 8.50705917302346158658e+37, PT ;  /* 0x7e8000001200780b */ /* 0x010fcc0003fa4000 */
[----:B-1----:R-:W1:Y:S01]  /*02c0*/  MUFU.SQRT R13, R5 ;  /* 0x00000005000d7308 */ /* 0x002e620000002000 */
[----:B------:R-:W-:Y:S01]  /*02d0*/  FSETP.GEU.AND P6, PT, R18, 1.175494350822287508e-38, PT ;  /* 0x008000001200780b */ /* 0x000fe20003fce000 */
[----:B------:R-:W-:Y:S01]  /*02e0*/  IMAD.MOV.U32 R4, RZ, RZ, 0x3e800000 ;  /* 0x3e800000ff047424 */ /* 0x000fe200078e00ff */
[----:B-----5:R-:W-:-:S05]  /*02f0*/  FSETP.GT.AND P3, PT, R6, 8.50705917302346158658e+37, PT ;  /* 0x7e8000000600780b */ /* 0x020fca0003f64000 */
[----:B------:R-:W4:Y:S01]  /*0300*/  MUFU.SQRT R7, R7 ;  /* 0x0000000700077308 */ /* 0x000f220000002000 */
[----:B------:R-:W-:Y:S01]  /*0310*/  FSETP.GEU.AND P4, PT, R6, 1.175494350822287508e-38, PT ;  /* 0x008000000600780b */ /* 0x000fe20003f8e000 */
[----:B------:R-:W-:Y:S01]  /*0320*/  @P5 FMUL R18, R18, 0.25 ;  /* 0x3e80000012125820 */ /* 0x000fe20000400000 */
[----:B------:R-:W-:-:S03]  /*0330*/  FSEL R9, R4, 1, P5 ;  /* 0x3f80000004097808 */ /* 0x000fc60002800000 */
[----:B------:R-:W-:Y:S01]  /*0340*/  @!P6 FMUL R18, R18, 16777216 ;  /* 0x4b8000001212e820 */ /* 0x000fe20000400000 */
[----:B-1----:R-:W-:Y:S01]  /*0350*/  FSETP.GT.AND P5, PT, R13, 8.50705917302346158658e+37, PT ;  /* 0x7e8000000d00780b */ /* 0x002fe20003fa4000 */
[----:B------:R-:W-:Y:S01]  /*0360*/  @!P6 FMUL R9, R9, 16777216 ;  /* 0x4b8000000909e820 */ /* 0x000fe20000400000 */
[----:B------:R-:W-:Y:S01]  /*0370*/  FSEL R5, R4, 1, P3 ;  /* 0x3f80000004057808 */ /* 0x000fe20001800000 */
[----:B------:R1:W5:Y:S01]  /*0380*/  MUFU.RCP R10, R18 ;  /* 0x00000012000a7308 */ /* 0x0003620000001000 */
[----:B------:R-:W-:Y:S01]  /*0390*/  @P3 FMUL R6, R6, 0.25 ;  /* 0x3e80000006063820 */ /* 0x000fe20000400000 */
[----:B------:R-:W-:Y:S02]  /*03a0*/  FSETP.GEU.AND P6, PT, R13, 1.175494350822287508e-38, PT ;  /* 0x008000000d00780b */ /* 0x000fe40003fce000 */
[----:B----4-:R-:W-:Y:S01]  /*03b0*/  FSETP.GT.AND P3, PT, R7, 8.50705917302346158658e+37, PT ;  /* 0x7e8000000700780b */ /* 0x010fe20003f64000 */
[----:B------:R-:W-:Y:S01]  /*03c0*/  @!P4 FMUL R6, R6, 16777216 ;  /* 0x4b8000000606c820 */ /* 0x000fe20000400000 */
[----:B------:R-:W-:Y:S01]  /*03d0*/  @!P4 FMUL R5, R5, 16777216 ;  /* 0x4b8000000505c820 */ /* 0x000fe20000400000 */
[----:B------:R-:W-:Y:S01]  /*03e0*/  FSETP.GEU.AND P4, PT, R7, 1.175494350822287508e-38, PT ;  /* 0x008000000700780b */ /* 0x000fe20003f8e000 */
[----:B-1----:R-:W1:Y:S02]  /*03f0*/  LDC.64 R18, c[0x0][0x230] ;  /* 0x00008c00ff127b82 */ /* 0x002e640000000a00 */
[----:B------:R-:W-:-:S05]  /*0400*/  @P5 FMUL R13, R13, 0.25 ;  /* 0x3e8000000d0d5820 */ /* 0x000fca0000400000 */
[----:B------:R-:W-:Y:S01]  /*0410*/  @!P6 FMUL R13, R13, 16777216 ;  /* 0x4b8000000d0de820 */ /* 0x000fe20000400000 */
[----:B-----5:R-:W-:Y:S01]  /*0420*/  FMUL R9, R10, R9 ;  /* 0x000000090a097220 */ /* 0x020fe20000400000 */
[----:B------:R-:W-:Y:S01]  /*0430*/  @P3 FMUL R7, R7, 0.25 ;  /* 0x3e80000007073820 */ /* 0x000fe20000400000 */
[----:B------:R-:W4:Y:S01]  /*0440*/  LDC.64 R10, c[0x0][0x228] ;  /* 0x00008a00ff0a7b82 */ /* 0x000f220000000a00 */
[----:B------:R-:W5:Y:S02]  /*0450*/  MUFU.RCP R6, R6 ;  /* 0x0000000600067308 */ /* 0x000f640000001000 */
[----:B------:R-:W-:Y:S01]  /*0460*/  @!P4 FMUL R7, R7, 16777216 ;  /* 0x4b8000000707c820 */ /* 0x000fe20000400000 */
[C---:B---3--:R-:W-:Y:S01]  /*0470*/  FADD R28, -R24.reuse, R28 ;  /* 0x0000001c181c7221 */ /* 0x048fe20000000100 */
[----:B--2---:R-:W-:-:S04]  /*0480*/  FADD R24, -R24, R20 ;  /* 0x0000001418187221 */ /* 0x004fc80000000100 */
[----:B------:R-:W2:Y:S01]  /*0490*/  MUFU.RCP R13, R13 ;  /* 0x0000000d000d7308 */ /* 0x000ea20000001000 */
[C---:B------:R-:W-:Y:S01]  /*04a0*/  FADD R15, -R26.reuse, R30 ;  /* 0x0000001e1a0f7221 */ /* 0x040fe20000000100 */
[----:B------:R-:W-:Y:S01]  /*04b0*/  FADD R22, -R26, R22 ;  /* 0x000000161a167221 */ /* 0x000fe20000000100 */
[----:B------:R-:W-:-:S05]  /*04c0*/  FSEL R26, R4, 1, P5 ;  /* 0x3f800000041a7808 */ /* 0x000fca0002800000 */
[----:B------:R-:W3:Y:S01]  /*04d0*/  MUFU.RCP R20, R7 ;  /* 0x0000000700147308 */ /* 0x000ee20000001000 */
[C---:B------:R-:W-:Y:S01]  /*04e0*/  FADD R12, -R25.reuse, R21 ;  /* 0x00000015190c7221 */ /* 0x040fe20000000100 */
[----:B------:R-:W-:Y:S01]  /*04f0*/  FSEL R21, R4, 1, P3 ;  /* 0x3f80000004157808 */ /* 0x000fe20001800000 */
[----:B------:R-:W-:Y:S01]  /*0500*/  @!P6 FMUL R26, R26, 16777216 ;  /* 0x4b8000001a1ae820 */ /* 0x000fe20000400000 */
[----:B-----5:R-:W-:Y:S01]  /*0510*/  FMUL R6, R6, R5 ;  /* 0x0000000506067220 */ /* 0x020fe20000400000 */
[----:B------:R-:W-:Y:S02]  /*0520*/  FADD R14, -R25, R29 ;  /* 0x0000001d190e7221 */ /* 0x000fe40000000100 */
[----:B------:R-:W-:Y:S01]  /*0530*/  @!P4 FMUL R21, R21, 16777216 ;  /* 0x4b8000001515c820 */ /* 0x000fe20000400000 */
[----:B--2---:R-:W-:Y:S01]  /*0540*/  FMUL R5, R13, R26 ;  /* 0x0000001a0d057220 */ /* 0x004fe20000400000 */
[C---:B------:R-:W-:Y:S01]  /*0550*/  FMUL R13, R6.reuse, R22 ;  /* 0x00000016060d7220 */ /* 0x040fe20000400000 */
[----:B------:R-:W-:Y:S01]  /*0560*/  FMUL R15, R6, R15 ;  /* 0x0000000f060f7220 */ /* 0x000fe20000400000 */
[----:B------:R-:W-:Y:S01]  /*0570*/  FMUL R25, R9, R24 ;  /* 0x0000001809197220 */ /* 0x000fe20000400000 */
[C---:B------:R-:W-:Y:S01]  /*0580*/  FMUL R12, R5.reuse, R12 ;  /* 0x0000000c050c7220 */ /* 0x040fe20000400000 */
[----:B------:R-:W-:Y:S01]  /*0590*/  FMUL R14, R5, R14 ;  /* 0x0000000e050e7220 */ /* 0x000fe20000400000 */
[----:B---3--:R-:W-:Y:S01]  /*05a0*/  FMUL R20, R20, R21 ;  /* 0x0000001514147220 */ /* 0x008fe20000400000 */
[----:B------:R-:W-:Y:S01]  /*05b0*/  FMUL R21, R9, R28 ;  /* 0x0000001c09157220 */ /* 0x000fe20000400000 */
[----:B----4-:R-:W-:Y:S01]  /*05c0*/  IMAD.WIDE R34, R8, 0x4, R10 ;  /* 0x0000000408227825 */ /* 0x010fe200078e020a */
[----:B------:R-:W-:-:S02]  /*05d0*/  CS2R R4, SRZ ;  /* 0x0000000000047805 */ /* 0x000fc4000001ff00 */
[----:B------:R-:W-:Y:S02]  /*05e0*/  CS2R R6, SRZ ;  /* 0x0000000000067805 */ /* 0x000fe4000001ff00 */
[----:B------:R-:W-:Y:S01]  /*05f0*/  CS2R R10, SRZ ;  /* 0x00000000000a7805 */ /* 0x000fe2000001ff00 */
[----:B-1----:R-:W-:Y:S01]  /*0600*/  IMAD.WIDE R28, R8, 0x4, R18 ;  /* 0x00000004081c7825 */ /* 0x002fe200078e0212 */
[----:B------:R-:W-:Y:S01]  /*0610*/  CS2R R8, SRZ ;  /* 0x0000000000087805 */ /* 0x000fe2000001ff00 */
[----:B------:R-:W1:Y:S01]  /*0620*/  LDC.64 R18, c[0x0][0x238] ;  /* 0x00008e00ff127b82 */ /* 0x000e620000000a00 */
[----:B------:R1:W2:Y:S04]  /*0630*/  @!P2 LDG.E.EL.128 R4, desc[UR6][R34.64] ;  /* 0x000000062204a981 */ /* 0x0002a8000c2e1d00 */
[----:B------:R3:W2:Y:S01]  /*0640*/  @!P2 LDG.E.EL.128 R8, desc[UR6][R28.64] ;  /* 0x000000061c08a981 */ /* 0x0006a2000c2e1d00 */
[----:B-1----:R-:W-:-:S04]  /*0650*/  IMAD.WIDE R34, R17, 0x4, R18 ;  /* 0x0000000411227825 */ /* 0x002fc800078e0212 */
[----:B---3--:R-:W-:Y:S01]  /*0660*/  IMAD.WIDE R28, R16, 0x4, R18 ;  /* 0x00000004101c7825 */ /* 0x008fe200078e0212 */
[----:B------:R-:W-:Y:S02]  /*0670*/  CS2R R16, SRZ ;  /* 0x0000000000107805 */ /* 0x000fe4000001ff00 */
[----:B------:R-:W-:-:S06]  /*0680*/  CS2R R18, SRZ ;  /* 0x0000000000127805 */ /* 0x000fcc000001ff00 */
[----:B------:R1:W3:Y:S01]  /*0690*/  @P0 LDG.E.EL.128 R16, desc[UR6][R28.64] ;  /* 0x000000061c100981 */ /* 0x0002e2000c2e1d00 */
[-CC-:B--2---:R-:W-:Y:S01]  /*06a0*/  FFMA R21, R21, R4.reuse, R8.reuse ;  /* 0x0000000415157223 */ /* 0x184fe20000000008 */
[----:B------:R-:W-:Y:S01]  /*06b0*/  FFMA R25, R25, R4, R8 ;  /* 0x0000000419197223 */ /* 0x000fe20000000008 */
[-CC-:B------:R-:W-:Y:S01]  /*06c0*/  FFMA R4, R14, R5.reuse, R9.reuse ;  /* 0x000000050e047223 */ /* 0x180fe20000000009 */
[----:B------:R-:W-:Y:S01]  /*06d0*/  FFMA R8, R12, R5, R9 ;  /* 0x000000050c087223 */ /* 0x000fe20000000009 */
[-CC-:B------:R-:W-:Y:S01]  /*06e0*/  FFMA R5, R15, R6.reuse, R10.reuse ;  /* 0x000000060f057223 */ /* 0x180fe2000000000a */
[----:B------:R-:W-:Y:S01]  /*06f0*/  FFMA R9, R13, R6, R10 ;  /* 0x000000060d097223 */ /* 0x000fe2000000000a */
[----:B------:R-:W-:Y:S02]  /*0700*/  CS2R R12, SRZ ;  /* 0x00000000000c7805 */ /* 0x000fe4000001ff00 */
[----:B------:R-:W-:-:S06]  /*0710*/  CS2R R14, SRZ ;  /* 0x00000000000e7805 */ /* 0x000fcc000001ff00 */
[----:B------:R-:W2:Y:S01]  /*0720*/  @P1 LDG.E.EL.128 R12, desc[UR6][R34.64] ;  /* 0x00000006220c1981 */ /* 0x000ea2000c2e1d00 */
[----:B------:R-:W4:Y:S01]  /*0730*/  S2R R6, SR_TID.X ;  /* 0x0000000000067919 */ /* 0x000f220000002100 */
[----:B------:R-:W-:Y:S01]  /*0740*/  FADD R31, -R27, R31 ;  /* 0x0000001f1b1f7221 */ /* 0x000fe20000000100 */
[----:B------:R-:W5:Y:S03]  /*0750*/  S2UR UR5, SR_CgaCtaId ;  /* 0x00000000000579c3 */ /* 0x000f660000008800 */
[----:B------:R-:W-:Y:S01]  /*0760*/  FMUL R10, R20, R31 ;  /* 0x0000001f140a7220 */ /* 0x000fe20000400000 */
[----:B------:R-:W-:-:S03]  /*0770*/  FSETP.GT.AND P3, PT, R21, RZ, PT ;  /* 0x000000ff1500720b */ /* 0x000fc60003f64000 */
[----:B------:R-:W-:Y:S01]  /*0780*/  FFMA R10, R10, R7, R11 ;  /* 0x000000070a0a7223 */ /* 0x000fe2000000000b */
[----:B------:R-:W-:Y:S02]  /*0790*/  FSETP.GT.AND P2, PT, R4, RZ, PT ;  /* 0x000000ff0400720b */ /* 0x000fe40003f44000 */
[----:B------:R-:W-:Y:S01]  /*07a0*/  FSETP.GT.AND P1, PT, R5, RZ, PT ;  /* 0x000000ff0500720b */ /* 0x000fe20003f24000 */
[----:B------:R-:W-:Y:S01]  /*07b0*/  FADD R23, -R27, R23 ;  /* 0x000000171b177221 */ /* 0x000fe20000000100 */
[----:B------:R-:W-:-:S03]  /*07c0*/  FSETP.GT.AND P0, PT, R10, RZ, PT ;  /* 0x000000ff0a00720b */ /* 0x000fc60003f04000 */
[----:B------:R-:W-:Y:S02]  /*07d0*/  FMUL R20, R20, R23 ;  /* 0x0000001714147220 */ /* 0x000fe40000400000 */
[----:B------:R-:W-:Y:S02]  /*07e0*/  @!P3 FMUL R21, R21, 0.10000000149011611938 ;  /* 0x3dcccccd1515b820 */ /* 0x000fe40000400000 */
[----:B------:R-:W-:Y:S01]  /*07f0*/  FFMA R20, R20, R7, R11 ;  /* 0x0000000714147223 */ /* 0x000fe2000000000b */
[----:B------:R-:W-:Y:S01]  /*0800*/  FSETP.GT.AND P3, PT, R25, RZ, PT ;  /* 0x000000ff1900720b */ /* 0x000fe20003f64000 */
[----:B------:R-:W-:Y:S01]  /*0810*/  @!P2 FMUL R4, R4, 0.10000000149011611938 ;  /* 0x3dcccccd0404a820 */ /* 0x000fe20000400000 */
[----:B------:R-:W-:Y:S01]  /*0820*/  FSETP.GT.AND P2, PT, R8, RZ, PT ;  /* 0x000000ff0800720b */ /* 0x000fe20003f44000 */
[----:B------:R-:W-:Y:S01]  /*0830*/  @!P1 FMUL R5, R5, 0.10000000149011611938 ;  /* 0x3dcccccd05059820 */ /* 0x000fe20000400000 */
[----:B------:R-:W-:Y:S01]  /*0840*/  FSETP.GT.AND P1, PT, R9, RZ, PT ;  /* 0x000000ff0900720b */ /* 0x000fe20003f24000 */
[----:B----4-:R-:W-:-:S02]  /*0850*/  IMAD.SHL.U32 R22, R6, 0x80, RZ ;  /* 0x0000008006167824 */ /* 0x010fc400078e00ff */
[----:B------:R-:W-:Y:S01]  /*0860*/  @!P0 FMUL R10, R10, 0.10000000149011611938 ;  /* 0x3dcccccd0a0a8820 */ /* 0x000fe20000400000 */
[----:B------:R-:W-:Y:S02]  /*0870*/  FSETP.GT.AND P0, PT, R20, RZ, PT ;  /* 0x000000ff1400720b */ /* 0x000fe40003f04000 */
[----:B------:R-:W-:Y:S01]  /*0880*/  LOP3.LUT R22, R22, 0x380, RZ, 0xc0, !PT ;  /* 0x0000038016167812 */ /* 0x000fe200078ec0ff */
[----:B------:R-:W-:-:S03]  /*0890*/  UMOV UR4, 0x400 ;  /* 0x0000040000047882 */ /* 0x000fc60000000000 */
[----:B------:R-:W-:Y:S01]  /*08a0*/  SHF.R.U32.HI R23, RZ, 0x3, R22 ;  /* 0x00000003ff177819 */ /* 0x000fe20000011616 */
[----:B-----5:R-:W-:Y:S01]  /*08b0*/  UPRMT UR4, UR5, 0x654, UR4 ;  /* 0x0000065405047896 */ /* 0x020fe20008000004 */
[C---:B------:R-:W-:Y:S02]  /*08c0*/  LOP3.LUT R11, R22.reuse, R33, RZ, 0xfc, !PT ;  /* 0x00000021160b7212 */ /* 0x040fe400078efcff */
[C---:B------:R-:W-:Y:S02]  /*08d0*/  LOP3.LUT R24, R22.reuse, 0x20, RZ, 0xfc, !PT ;  /* 0x0000002016187812 */ /* 0x040fe400078efcff */
[C---:B------:R-:W-:Y:S02]  /*08e0*/  LOP3.LUT R26, R22.reuse, 0x40, RZ, 0xfc, !PT ;  /* 0x00000040161a7812 */ /* 0x040fe400078efcff */
[----:B-1----:R-:W-:Y:S02]  /*08f0*/  LOP3.LUT R28, R22, 0x60, RZ, 0xfc, !PT ;  /* 0x00000060161c7812 */ /* 0x002fe400078efcff */
[----:B------:R-:W-:-:S02]  /*0900*/  LOP3.LUT R23, R23, R22, R33, 0xfe, !PT ;  /* 0x0000001617177212 */ /* 0x000fc400078efe21 */
[-C--:B------:R-:W-:Y:S02]  /*0910*/  LEA.HI R22, R24, R11.reuse, RZ, 0x1d ;  /* 0x0000000b18167211 */ /* 0x080fe400078fe8ff */
[-C--:B------:R-:W-:Y:S01]  /*0920*/  LEA.HI R7, R26, R11.reuse, RZ, 0x1d ;  /* 0x0000000b1a077211 */ /* 0x080fe200078fe8ff */
[----:B------:R-:W-:Y:S01]  /*0930*/  @!P3 FMUL R25, R25, 0.10000000149011611938 ;  /* 0x3dcccccd1919b820 */ /* 0x000fe20000400000 */
[----:B------:R-:W-:Y:S01]  /*0940*/  LEA.HI R11, R28, R11, RZ, 0x1d ;  /* 0x0000000b1c0b7211 */ /* 0x000fe200078fe8ff */
[----:B------:R-:W-:Y:S01]  /*0950*/  @!P2 FMUL R8, R8, 0.10000000149011611938 ;  /* 0x3dcccccd0808a820 */ /* 0x000fe20000400000 */
[----:B------:R-:W-:Y:S01]  /*0960*/  LEA R22, R22, UR4, 0x2 ;  /* 0x0000000416167c11 */ /* 0x000fe2000f8e10ff */
[----:B------:R-:W-:Y:S01]  /*0970*/  @!P1 FMUL R9, R9, 0.10000000149011611938 ;  /* 0x3dcccccd09099820 */ /* 0x000fe20000400000 */
[----:B------:R-:W-:Y:S01]  /*0980*/  LEA R24, R11, UR4, 0x2 ;  /* 0x000000040b187c11 */ /* 0x000fe2000f8e10ff */
[----:B------:R-:W-:Y:S01]  /*0990*/  @!P0 FMUL R20, R20, 0.10000000149011611938 ;  /* 0x3dcccccd14148820 */ /* 0x000fe20000400000 */
[----:B---3--:R-:W-:Y:S01]  /*09a0*/  FADD R25, R25, R16 ;  /* 0x0000001019197221 */ /* 0x008fe20000000000 */
[----:B------:R-:W-:Y:S01]  /*09b0*/  FADD R17, R8, R17 ;  /* 0x0000001108117221 */ /* 0x000fe20000000000 */
[----:B------:R-:W-:Y:S01]  /*09c0*/  FADD R18, R9, R18 ;  /* 0x0000001209127221 */ /* 0x000fe20000000000 */
[----:B------:R-:W-:Y:S01]  /*09d0*/  FADD R19, R20, R19 ;  /* 0x0000001314137221 */ /* 0x000fe20000000000 */
[----:B------:R-:W-:-:S02]  /*09e0*/  SHF.R.U32.HI R6, RZ, 0x1, R6 ;  /* 0x00000001ff067819 */ /* 0x000fc40000011606 */
[----:B------:R-:W-:-:S04]  /*09f0*/  LOP3.LUT R8, R2, 0x1c, R3, 0xf8, !PT ;  /* 0x0000001c02087812 */ /* 0x000fc800078ef803 */
[--C-:B------:R-:W-:Y:S02]  /*0a00*/  SHF.R.S32.HI R9, RZ, 0x1f, R8.reuse ;  /* 0x0000001fff097819 */ /* 0x100fe40000011408 */
[----:B------:R-:W-:Y:S02]  /*0a10*/  SHF.R.S32.HI R11, RZ, 0x1f, R8 ;  /* 0x0000001fff0b7819 */ /* 0x000fe40000011408 */
[-C--:B------:R-:W-:Y:S02]  /*0a20*/  LEA.HI R9, R9, R8.reuse, RZ, 0x4 ;  /* 0x0000000809097211 */ /* 0x080fe400078f20ff */
[----:B------:R-:W-:-:S03]  /*0a30*/  LEA.HI R11, R11, R8, RZ, 0x4 ;  /* 0x000000080b0b7211 */ /* 0x000fc600078f20ff */
[----:B------:R-:W-:Y:S01]  /*0a40*/  IMAD.SHL.U32 R9, R9, 0x200, RZ ;  /* 0x0000020009097824 */ /* 0x000fe200078e00ff */
[----:B------:R-:W-:Y:S01]  /*0a50*/  ISETP.GE.AND P0, PT, R8, 0x40, PT ;  /* 0x000000400800780c */ /* 0x000fe20003f06270 */
[----:B--2---:R-:W-:Y:S01]  /*0a60*/  FADD R21, R21, R12 ;  /* 0x0000000c15157221 */ /* 0x004fe20000000000 */
[----:B------:R-:W-:Y:S01]  /*0a70*/  LEA R12, R23, UR4, 0x2 ;  /* 0x00000004170c7c11 */ /* 0x000fe2000f8e10ff */
[----:B------:R-:W-:Y:S01]  /*0a80*/  FADD R23, R4, R13 ;  /* 0x0000000d04177221 */ /* 0x000fe20000000000 */
[----:B------:R-:W-:Y:S01]  /*0a90*/  FADD R14, R5, R14 ;  /* 0x0000000e050e7221 */ /* 0x000fe20000000000 */
[----:B------:R-:W-:Y:S01]  /*0aa0*/  LEA R13, R7, UR4, 0x2 ;  /* 0x00000004070d7c11 */ /* 0x000fe2000f8e10ff */
[----:B------:R-:W-:Y:S01]  /*0ab0*/  FADD R15, R10, R15 ;  /* 0x0000000f0a0f7221 */ /* 0x000fe20000000000 */
[----:B------:R-:W-:Y:S04]  /*0ac0*/  STS [R12], R21 ;  /* 0x000000150c007388 */ /* 0x000fe80000000800 */
[----:B------:R-:W-:Y:S04]  /*0ad0*/  STS [R22+0x80], R23 ;  /* 0x0000801716007388 */ /* 0x000fe80000000800 */
[----:B------:R-:W-:Y:S04]  /*0ae0*/  STS [R13+0x100], R14 ;  /* 0x0001000e0d007388 */ /* 0x000fe80000000800 */
[----:B------:R-:W-:Y:S04]  /*0af0*/  STS [R24+0x180], R15 ;  /* 0x0001800f18007388 */ /* 0x000fe80000000800 */
[----:B------:R-:W-:Y:S04]  /*0b00*/  STS [R12+0x40], R25 ;  /* 0x000040190c007388 */ /* 0x000fe80000000800 */
[----:B------:R-:W-:Y:S04]  /*0b10*/  STS [R22+0xc0], R17 ;  /* 0x0000c01116007388 */ /* 0x000fe80000000800 */
[----:B------:R1:W-:Y:S04]  /*0b20*/  STS [R13+0x140], R18 ;  /* 0x000140120d007388 */ /* 0x0003e80000000800 */
[----:B------:R-:W-:Y:S01]  /*0b30*/  STS [R24+0x1c0], R19 ;  /* 0x0001c01318007388 */ /* 0x000fe20000000800 */
[----:B------:R-:W-:-:S02]  /*0b40*/  LOP3.LUT R5, R6, 0x3c, RZ, 0xc0, !PT ;  /* 0x0000003c06057812 */ /* 0x000fc400078ec0ff */
[----:B------:R-:W-:Y:S02]  /*0b50*/  LOP3.LUT R10, R3, 0x1fc, RZ, 0xc0, !PT ;  /* 0x000001fc030a7812 */ /* 0x000fe400078ec0ff */
[----:B------:R-:W2:Y:S02]  /*0b60*/  LDC.64 R2, c[0x0][0x240] ;  /* 0x00009000ff027b82 */ /* 0x000ea40000000a00 */
[----:B------:R-:W-:-:S04]  /*0b70*/  IADD3 R5, R10, R5, RZ ;  /* 0x000000050a057210 */ /* 0x000fc80007ffe0ff */
[----:B------:R-:W-:Y:S02]  /*0b80*/  LEA R5, R5, UR4, 0x2 ;  /* 0x0000000405057c11 */ /* 0x000fe4000f8e10ff */
[----:B------:R-:W-:Y:S01]  /*0b90*/  BAR.SYNC.DEFER_BLOCKING 0x0 ;  /* 0x0000000000007b1d */ /* 0x000fe20000010000 */
[----:B-1----:R-:W-:-:S05]  /*0ba0*/  LOP3.LUT R13, R11, 0xfffffff0, RZ, 0xc0, !PT ;  /* 0xfffffff00b0d7812 */ /* 0x002fca00078ec0ff */
[----:B------:R-:W1:Y:S01]  /*0bb0*/  LDS.128 R4, [R5] ;  /* 0x0000000005047984 */ /* 0x000e620000000c00 */
[----:B------:R-:W-:Y:S02]  /*0bc0*/  LOP3.LUT R11, R9, 0xffffe000, RZ, 0xc0, !PT ;  /* 0xffffe000090b7812 */ /* 0x000fe400078ec0ff */
[----:B------:R-:W-:Y:S02]  /*0bd0*/  LOP3.LUT R9, R0, R33, RZ, 0xfc, !PT ;  /* 0x0000002100097212 */ /* 0x000fe400078efcff */
[----:B------:R-:W-:Y:S02]  /*0be0*/  LOP3.LUT R12, R10, 0x200, RZ, 0xfc, !PT ;  /* 0x000002000a0c7812 */ /* 0x000fe400078efcff */
[----:B------:R-:W-:Y:S02]  /*0bf0*/  LOP3.LUT R0, R0, 0x10, R33, 0xfe, !PT ;  /* 0x0000001000007812 */ /* 0x000fe400078efe21 */
[----:B------:R-:W-:Y:S02]  /*0c00*/  IADD3 R11, R11, R8, -R13 ;  /* 0x000000080b0b7210 */ /* 0x000fe40007ffe80d */
[----:B------:R-:W-:-:S02]  /*0c10*/  ISETP.LT.AND P1, PT, R9, 0x200, !P0 ;  /* 0x000002000900780c */ /* 0x000fc40004721270 */
[----:B------:R-:W-:Y:S02]  /*0c20*/  SHF.R.U32.HI R12, RZ, 0x3, R12 ;  /* 0x00000003ff0c7819 */ /* 0x000fe4000001160c */
[----:B------:R-:W-:Y:S01]  /*0c30*/  ISETP.LT.AND P0, PT, R0, 0x200, !P0 ;  /* 0x000002000000780c */ /* 0x000fe20004701270 */
[----:B------:R-:W-:Y:S01]  /*0c40*/  IMAD R9, R9, 0x10, R11 ;  /* 0x0000001009097824 */ /* 0x000fe200078e020b */
[----:B------:R-:W-:-:S03]  /*0c50*/  LOP3.LUT R13, R12, 0x7c, RZ, 0xc0, !PT ;  /* 0x0000007c0c0d7812 */ /* 0x000fc600078ec0ff */
[----:B--2---:R-:W-:Y:S01]  /*0c60*/  IMAD.WIDE R8, R9, 0x4, R2 ;  /* 0x0000000409087825 */ /* 0x004fe200078e0202 */
[----:B------:R-:W-:-:S04]  /*0c70*/  IADD3 R13, R10, R13, RZ ;  /* 0x0000000d0a0d7210 */ /* 0x000fc80007ffe0ff */
[----:B------:R-:W-:Y:S01]  /*0c80*/  LEA R13, R13, UR4, 0x2 ;  /* 0x000000040d0d7c11 */ /* 0x000fe2000f8e10ff */
[----:B-1----:R1:W-:Y:S02]  /*0c90*/  @P1 STG.E.128 desc[UR6][R8.64], R4 ;  /* 0x0000000408001986 */ /* 0x0023e4000c101d06 */
[----:B------:R-:W-:Y:S05]  /*0ca0*/  @!P0 EXIT ;  /* 0x000000000000894d */ /* 0x000fea0003800000 */
[----:B------:R-:W0:Y:S01]  /*0cb0*/  LDS.128 R12, [R13+0x800] ;  /* 0x000800000d0c7984 */ /* 0x000e220000000c00 */
[----:B------:R-:W-:-:S04]  /*0cc0*/  IMAD R11, R0, 0x10, R11 ;  /* 0x00000010000b7824 */ /* 0x000fc800078e020b */
[----:B------:R-:W-:-:S05]  /*0cd0*/  IMAD.WIDE R2, R11, 0x4, R2 ;  /* 0x000000040b027825 */ /* 0x000fca00078e0202 */
[----:B0-----:R-:W-:Y:S01]  /*0ce0*/  STG.E.128 desc[UR6][R2.64], R12 ;  /* 0x0000000c02007986 */ /* 0x001fe2000c101d06 */
[----:B------:R-:W-:Y:S05]  /*0cf0*/  EXIT ;  /* 0x000000000000794d */ /* 0x000fea0003800000 */
.L_x_0:
[----:B------:R-:W-:-:S00]  /*0d00*/  BRA `(.L_x_0) ;  /* 0xfffffffc00fc7947 */ /* 0x000fc0000383ffff */
[----:B------:R-:W-:-:S00]  /*0d10*/  NOP ;  /* 0x0000000000007918 */ /* 0x000fc00000000000 */
        /* <DEDUP_REMOVED lines=14> */
.L_x_1:


//--------------------- .nv.global.init           --------------------------
	.section	.nv.global.init,"aw",@progbits
.nv.global.init:
	.type		_$_str,@object
	.size		_$_str,(_$_str_$_2 - _$_str)
_$_str:
        /*0000*/ 	.byte	0x5f, 0x5f, 0x43, 0x55, 0x44, 0x41, 0x5f, 0x46, 0x54, 0x5a, 0x00
	.type		_$_str_$_2,@object
	.size		_$_str_$_2,(.L_1 - _$_str_$_2)
_$_str_$_2:
        /*000b*/ 	.byte	0x5f, 0x5f, 0x43, 0x55, 0x44, 0x41, 0x5f, 0x50, 0x52, 0x45, 0x43, 0x5f, 0x53, 0x51, 0x52, 0x54
        /*001b*/ 	.byte	0x00
.L_1:


//--------------------- .nv.shared.triton_poi_fused__native_batch_norm_legit_no_training_add_leaky_relu_25 --------------------------
	.section	.nv.shared.triton_poi_fused__native_batch_norm_legit_no_training_add_leaky_relu_25,"aw",@nobits
	.sectionflags	@""
	.align	16
	.zero		1024


//--------------------- .nv.constant0.triton_poi_fused__native_batch_norm_legit_no_training_add_leaky_relu_25 --------------------------
	.section	.nv.constant0.triton_poi_fused__native_batch_norm_legit_no_training_add_leaky_relu_25,"a",@progbits
	.sectionflags	@""
	.align	4
.nv.constant0.triton_poi_fused__native_batch_norm_legit_no_training_add_leaky_relu_25:
	.zero		592
